	.headerflags	@"EF_CUDA_TEXMODE_UNIFIED EF_CUDA_64BIT_ADDRESS EF_CUDA_ACCELERATORS EF_CUDA_SM90 EF_CUDA_VIRTUAL_SM(EF_CUDA_SM90)"
	.elftype	@"ET_EXEC"


//--------------------- .nv.info                  --------------------------
	.section	.nv.info,"",@"SHT_CUDA_INFO"
	.align	4


	//----- nvinfo : EIATTR_REGCOUNT
	.align		4
        /*0000*/ 	.byte	0x04, 0x2f
        /*0002*/ 	.short	(.L_1 - .L_0)
	.align		4
.L_0:
        /*0004*/ 	.word	index@(triton_poi_fused_0)
        /*0008*/ 	.word	0x00000012


	//----- nvinfo : EIATTR_MIN_STACK_SIZE
	.align		4
.L_1:
        /*000c*/ 	.byte	0x04, 0x12
        /*000e*/ 	.short	(.L_3 - .L_2)
	.align		4
.L_2:
        /*0010*/ 	.word	index@(triton_poi_fused_0)
        /*0014*/ 	.word	0x00000000


	//----- nvinfo : EIATTR_FRAME_SIZE
	.align		4
.L_3:
        /*0018*/ 	.byte	0x04, 0x11
        /*001a*/ 	.short	(.L_5 - .L_4)
	.align		4
.L_4:
        /*001c*/ 	.word	index@(triton_poi_fused_0)
        /*0020*/ 	.word	0x00000000


	//----- nvinfo : EIATTR_MIN_STACK_SIZE
	.align		4
.L_5:
        /*0024*/ 	.byte	0x04, 0x12
        /*0026*/ 	.short	(.L_7 - .L_6)
	.align		4
.L_6:
        /*0028*/ 	.word	index@(triton_poi_fused_0)
        /*002c*/ 	.word	0x00000000
.L_7:


//--------------------- .nv.info.triton_poi_fused_0 --------------------------
	.section	.nv.info.triton_poi_fused_0,"",@"SHT_CUDA_INFO"
	.sectionflags	@""
	.align	4


	//----- nvinfo : EIATTR_CUDA_API_VERSION
	.align		4
        /*0000*/ 	.byte	0x04, 0x37
        /*0002*/ 	.short	(.L_9 - .L_8)
.L_8:
        /*0004*/ 	.word	0x0000007c


	//----- nvinfo : EIATTR_KPARAM_INFO
	.align		4
.L_9:
        /*0008*/ 	.byte	0x04, 0x17
        /*000a*/ 	.short	(.L_11 - .L_10)
.L_10:
        /*000c*/ 	.word	0x00000000
        /*0010*/ 	.short	0x0002
        /*0012*/ 	.short	0x0010
        /*0014*/ 	.byte	0x00, 0xf0, 0x11, 0x00


	//----- nvinfo : EIATTR_KPARAM_INFO
	.align		4
.L_11:
        /*0018*/ 	.byte	0x04, 0x17
        /*001a*/ 	.short	(.L_13 - .L_12)
.L_12:
        /*001c*/ 	.word	0x00000000
        /*0020*/ 	.short	0x0001
        /*0022*/ 	.short	0x0008
        /*0024*/ 	.byte	0x00, 0xf4, 0x21, 0x00


	//----- nvinfo : EIATTR_KPARAM_INFO
	.align		4
.L_13:
        /*0028*/ 	.byte	0x04, 0x17
        /*002a*/ 	.short	(.L_15 - .L_14)
.L_14:
        /*002c*/ 	.word	0x00000000
        /*0030*/ 	.short	0x0000
        /*0032*/ 	.short	0x0000
        /*0034*/ 	.byte	0x00, 0xf4, 0x21, 0x00


	//----- nvinfo : EIATTR_SPARSE_MMA_MASK
	.align		4
.L_15:
        /*0038*/ 	.byte	0x03, 0x50
        /*003a*/ 	.short	0x0000


	//----- nvinfo : EIATTR_MAXREG_COUNT
	.align		4
        /*003c*/ 	.byte	0x03, 0x1b
        /*003e*/ 	.short	0x00ff


	//----- nvinfo : EIATTR_EXIT_INSTR_OFFSETS
	.align		4
        /*0040*/ 	.byte	0x04, 0x1c
        /*0042*/ 	.short	(.L_17 - .L_16)


	//   ....[0]....
.L_16:
        /*0044*/ 	.word	0x00000340


	//   ....[1]....
        /*0048*/ 	.word	0x00000380


	//----- nvinfo : EIATTR_REQNTID
	.align		4
.L_17:
        /*004c*/ 	.byte	0x04, 0x10
        /*004e*/ 	.short	(.L_19 - .L_18)
.L_18:
        /*0050*/ 	.word	0x00000020
        /*0054*/ 	.word	0x00000001
        /*0058*/ 	.word	0x00000001


	//----- nvinfo : EIATTR_CBANK_PARAM_SIZE
	.align		4
.L_19:
        /*005c*/ 	.byte	0x03, 0x19
        /*005e*/ 	.short	0x0014


	//----- nvinfo : EIATTR_PARAM_CBANK
	.align		4
        /*0060*/ 	.byte	0x04, 0x0a
        /*0062*/ 	.short	(.L_21 - .L_20)
	.align		4
.L_20:
        /*0064*/ 	.word	index@(.nv.constant0.triton_poi_fused_0)
        /*0068*/ 	.short	0x0210
        /*006a*/ 	.short	0x0014


	//----- nvinfo : EIATTR_SW_WAR
	.align		4
.L_21:
        /*006c*/ 	.byte	0x04, 0x36
        /*006e*/ 	.short	(.L_23 - .L_22)
.L_22:
        /*0070*/ 	.word	0x00000008
.L_23:


//--------------------- .nv.callgraph             --------------------------
	.section	.nv.callgraph,"",@"SHT_CUDA_CALLGRAPH"
	.align	4
	.sectionentsize	8
	.align		4
        /*0000*/ 	.word	0x00000000
	.align		4
        /*0004*/ 	.word	0xffffffff
	.align		4
        /*0008*/ 	.word	0x00000000
	.align		4
        /*000c*/ 	.word	0xfffffffe
	.align		4
        /*0010*/ 	.word	0x00000000
	.align		4
        /*0014*/ 	.word	0xfffffffd
	.align		4
        /*0018*/ 	.word	0x00000000
	.align		4
        /*001c*/ 	.word	0xfffffffc


//--------------------- .text.triton_poi_fused_0  --------------------------
	.section	.text.triton_poi_fused_0,"ax",@progbits
	.align	128
        .global         triton_poi_fused_0
        .type           triton_poi_fused_0,@function
        .size           triton_poi_fused_0,(.L_x_1 - triton_poi_fused_0)
        .other          triton_poi_fused_0,@"STO_CUDA_ENTRY STV_DEFAULT"
triton_poi_fused_0:
.text.triton_poi_fused_0:
[----:B------:R-:W0:Y:S01]  /*0000*/  LDC R1, c[0x0][0x28] ;  /* 0x00000a00ff017b82 */ /* 0x000e220000000800 */
[----:B------:R-:W1:Y:S07]  /*0010*/  S2R R0, SR_TID.X ;  /* 0x0000000000007919 */ /* 0x000e6e0000002100 */
[----:B------:R-:W2:Y:S01]  /*0020*/  LDC.64 R2, c[0x0][0x210] ;  /* 0x00008400ff027b82 */ /* 0x000ea20000000a00 */
[----:B------:R-:W-:Y:S01]  /*0030*/  CS2R R14, SRZ ;  /* 0x00000000000e7805 */ /* 0x000fe2000001ff00 */
[----:B------:R-:W-:Y:S01]  /*0040*/  ULDC.64 UR4, c[0x0][0x208] ;  /* 0x0000820000047ab9 */ /* 0x000fe20000000a00 */
[----:B------:R-:W3:Y:S01]  /*0050*/  S2R R7, SR_CTAID.X ;  /* 0x0000000000077919 */ /* 0x000ee20000002500 */
[----:B-1----:R-:W-:Y:S01]  /*0060*/  IMAD.SHL.U32 R0, R0, 0x2, RZ ;  /* 0x0000000200007824 */ /* 0x002fe200078e00ff */
[----:B---3--:R-:W-:-:S04]  /*0070*/  SHF.R.S32.HI R4, RZ, 0x19, R7 ;  /* 0x00000019ff047819 */ /* 0x008fc80000011407 */
[----:B------:R-:W-:Y:S02]  /*0080*/  LOP3.LUT R0, R0, 0x3e, RZ, 0xc0, !PT ;  /* 0x0000003e00007812 */ /* 0x000fe400078ec0ff */
[----:B------:R-:W-:-:S03]  /*0090*/  SGXT R4, R4, 0x1 ;  /* 0x000000010404781a */ /* 0x000fc60000000200 */
[----:B------:R-:W-:-:S05]  /*00a0*/  IMAD R7, R7, 0x40, R0 ;  /* 0x0000004007077824 */ /* 0x000fca00078e0200 */
[----:B------:R-:W-:Y:S02]  /*00b0*/  LEA.HI R4, R4, R7, RZ, 0x2 ;  /* 0x0000000704047211 */ /* 0x000fe400078f10ff */
[----:B------:R-:W-:Y:S02]  /*00c0*/  ISETP.GE.AND P0, PT, R7, 0x40, PT ;  /* 0x000000400700780c */ /* 0x000fe40003f06270 */
[----:B------:R-:W-:-:S05]  /*00d0*/  LOP3.LUT R5, R4, 0xfffffffc, RZ, 0xc0, !PT ;  /* 0xfffffffc04057812 */ /* 0x000fca00078ec0ff */
[----:B--2---:R-:W-:-:S06]  /*00e0*/  IMAD.WIDE R4, R5, 0x4, R2 ;  /* 0x0000000405047825 */ /* 0x004fcc00078e0202 */
[----:B------:R-:W2:Y:S01]  /*00f0*/  @!P0 LDG.E.EL R15, desc[UR4][R4.64] ;  /* 0x00000004040f8981 */ /* 0x000ea2000c2e1900 */
[----:B------:R-:W-:-:S03]  /*0100*/  IMAD.MOV.U32 R0, RZ, RZ, RZ ;  /* 0x000000ffff007224 */ /* 0x000fc600078e00ff */
[----:B------:R-:W3:Y:S01]  /*0110*/  @!P0 LDG.E.EL R14, desc[UR4][R4.64] ;  /* 0x00000004040e8981 */ /* 0x000ee2000c2e1900 */
[----:B------:R-:W-:Y:S01]  /*0120*/  IMAD.MOV.U32 R6, RZ, RZ, RZ ;  /* 0x000000ffff067224 */ /* 0x000fe200078e00ff */
[----:B------:R-:W-:Y:S02]  /*0130*/  CS2R R10, SRZ ;  /* 0x00000000000a7805 */ /* 0x000fe4000001ff00 */
[----:B------:R-:W4:Y:S04]  /*0140*/  @!P0 LDG.E.EL R0, desc[UR4][R4.64+0x4] ;  /* 0x0000040404008981 */ /* 0x000f28000c2e1900 */
[----:B------:R-:W5:Y:S04]  /*0150*/  @!P0 LDG.E.EL R6, desc[UR4][R4.64+0x4] ;  /* 0x0000040404068981 */ /* 0x000f68000c2e1900 */
[----:B------:R-:W5:Y:S04]  /*0160*/  @!P0 LDG.E.EL R10, desc[UR4][R4.64+0x8] ;  /* 0x00000804040a8981 */ /* 0x000f68000c2e1900 */
[----:B------:R-:W5:Y:S01]  /*0170*/  @!P0 LDG.E.EL R11, desc[UR4][R4.64+0x8] ;  /* 0x00000804040b8981 */ /* 0x000f62000c2e1900 */
[----:B------:R-:W-:-:S06]  /*0180*/  CS2R R12, SRZ ;  /* 0x00000000000c7805 */ /* 0x000fcc000001ff00 */
[----:B------:R-:W5:Y:S04]  /*0190*/  @!P0 LDG.E.EL R12, desc[UR4][R4.64+0xc] ;  /* 0x00000c04040c8981 */ /* 0x000f68000c2e1900 */
[----:B------:R1:W5:Y:S01]  /*01a0*/  @!P0 LDG.E.EL R13, desc[UR4][R4.64+0xc] ;  /* 0x00000c04040d8981 */ /* 0x000362000c2e1900 */
[----:B------:R-:W-:Y:S01]  /*01b0*/  CS2R R8, SRZ ;  /* 0x0000000000087805 */ /* 0x000fe2000001ff00 */
[----:B------:R-:W-:-:S05]  /*01c0*/  IMAD.WIDE R2, R7, 0x4, R2 ;  /* 0x0000000407027825 */ /* 0x000fca00078e0202 */
[----:B------:R1:W5:Y:S02]  /*01d0*/  @!P0 LDG.E.64 R8, desc[UR4][R2.64] ;  /* 0x0000000402088981 */ /* 0x000364000c1e1b00 */
[----:B-1----:R-:W1:Y:S02]  /*01e0*/  LDC.64 R4, c[0x0][0x218] ;  /* 0x00008600ff047b82 */ /* 0x002e640000000a00 */
[----:B01----:R-:W-:Y:S01]  /*01f0*/  IMAD.WIDE R2, R7, 0x4, R4 ;  /* 0x0000000407027825 */ /* 0x003fe200078e0204 */
[C---:B--2---:R-:W-:Y:S02]  /*0200*/  FSETP.NAN.AND P3, PT, R15.reuse, R15, PT ;  /* 0x0000000f0f00720b */ /* 0x044fe40003f68000 */
[C---:B---3--:R-:W-:Y:S02]  /*0210*/  FSETP.NAN.AND P4, PT, R14.reuse, R14, PT ;  /* 0x0000000e0e00720b */ /* 0x048fe40003f88000 */
[----:B----4-:R-:W-:Y:S02]  /*0220*/  FSETP.GT.AND P1, PT, R15, R0, PT ;  /* 0x000000000f00720b */ /* 0x010fe40003f24000 */
[----:B-----5:R-:W-:-:S07]  /*0230*/  FSETP.GT.AND P2, PT, R14, R6, PT ;  /* 0x000000060e00720b */ /* 0x020fce0003f44000 */
[----:B------:R-:W-:Y:S02]  /*0240*/  @!P3 FSEL R15, R15, R0, P1 ;  /* 0x000000000f0fb208 */ /* 0x000fe40000800000 */
[----:B------:R-:W-:Y:S02]  /*0250*/  @!P4 FSEL R14, R14, R6, P2 ;  /* 0x000000060e0ec208 */ /* 0x000fe40001000000 */
[C---:B------:R-:W-:Y:S02]  /*0260*/  FSETP.GT.AND P1, PT, R15.reuse, R10, PT ;  /* 0x0000000a0f00720b */ /* 0x040fe40003f24000 */
[C---:B------:R-:W-:Y:S02]  /*0270*/  FSETP.GT.AND P2, PT, R14.reuse, R11, PT ;  /* 0x0000000b0e00720b */ /* 0x040fe40003f44000 */
[----:B------:R-:W-:Y:S02]  /*0280*/  FSETP.NAN.AND P3, PT, R15, R15, PT ;  /* 0x0000000f0f00720b */ /* 0x000fe40003f68000 */
[----:B------:R-:W-:-:S07]  /*0290*/  FSETP.NAN.AND P4, PT, R14, R14, PT ;  /* 0x0000000e0e00720b */ /* 0x000fce0003f88000 */
[----:B------:R-:W-:Y:S02]  /*02a0*/  @!P1 FSEL R15, R15, R10, P3 ;  /* 0x0000000a0f0f9208 */ /* 0x000fe40001800000 */
[----:B------:R-:W-:Y:S02]  /*02b0*/  @!P2 FSEL R14, R14, R11, P4 ;  /* 0x0000000b0e0ea208 */ /* 0x000fe40002000000 */
[C---:B------:R-:W-:Y:S02]  /*02c0*/  FSETP.GT.AND P1, PT, R15.reuse, R12, PT ;  /* 0x0000000c0f00720b */ /* 0x040fe40003f24000 */
[C---:B------:R-:W-:Y:S02]  /*02d0*/  FSETP.GT.AND P2, PT, R14.reuse, R13, PT ;  /* 0x0000000d0e00720b */ /* 0x040fe40003f44000 */
[----:B------:R-:W-:Y:S02]  /*02e0*/  FSETP.NAN.AND P3, PT, R15, R15, PT ;  /* 0x0000000f0f00720b */ /* 0x000fe40003f68000 */
[----:B------:R-:W-:-:S07]  /*02f0*/  FSETP.NAN.AND P4, PT, R14, R14, PT ;  /* 0x0000000e0e00720b */ /* 0x000fce0003f88000 */
[----:B------:R-:W-:Y:S02]  /*0300*/  @!P1 FSEL R15, R15, R12, P3 ;  /* 0x0000000c0f0f9208 */ /* 0x000fe40001800000 */
[----:B------:R-:W-:-:S03]  /*0310*/  @!P2 FSEL R14, R14, R13, P4 ;  /* 0x0000000d0e0ea208 */ /* 0x000fc60002000000 */
[----:B------:R-:W-:Y:S02]  /*0320*/  FADD R8, -R15, R8 ;  /* 0x000000080f087221 */ /* 0x000fe40000000100 */
[----:B------:R-:W-:Y:S01]  /*0330*/  FADD R9, -R14, R9 ;  /* 0x000000090e097221 */ /* 0x000fe20000000100 */
[----:B------:R-:W-:Y:S06]  /*0340*/  @P0 EXIT ;  /* 0x000000000000094d */ /* 0x000fec0003800000 */
[----:B------:R-:W-:Y:S01]  /*0350*/  FMUL R8, R8, 10 ;  /* 0x4120000008087820 */ /* 0x000fe20000400000 */
[----:B------:R-:W-:-:S05]  /*0360*/  FMUL R9, R9, 10 ;  /* 0x4120000009097820 */ /* 0x000fca0000400000 */
[----:B------:R-:W-:Y:S01]  /*0370*/  STG.E.64 desc[UR4][R2.64], R8 ;  /* 0x0000000802007986 */ /* 0x000fe2000c101b04 */
[----:B------:R-:W-:Y:S05]  /*0380*/  EXIT ;  /* 0x000000000000794d */ /* 0x000fea0003800000 */
.L_x_0:
[----:B------:R-:W-:-:S00]  /*0390*/  BRA `(.L_x_0) ;  /* 0xfffffffc00fc7947 */ /* 0x000fc0000383ffff */
[----:B------:R-:W-:-:S00]  /*03a0*/  NOP ;  /* 0x0000000000007918 */ /* 0x000fc00000000000 */
        /* <DEDUP_REMOVED lines=13> */
.L_x_1:


//--------------------- .nv.constant0.triton_poi_fused_0 --------------------------
	.section	.nv.constant0.triton_poi_fused_0,"a",@progbits
	.sectionflags	@""
	.align	4
.nv.constant0.triton_poi_fused_0:
	.zero		548
